	.headerflags	@"EF_CUDA_TEXMODE_UNIFIED EF_CUDA_64BIT_ADDRESS EF_CUDA_ACCELERATORS EF_CUDA_SM90 EF_CUDA_VIRTUAL_SM(EF_CUDA_SM90)"
	.elftype	@"ET_EXEC"


//--------------------- .nv.info                  --------------------------
	.section	.nv.info,"",@"SHT_CUDA_INFO"
	.align	4


	//----- nvinfo : EIATTR_REGCOUNT
	.align		4
        /*0000*/ 	.byte	0x04, 0x2f
        /*0002*/ 	.short	(.L_3 - .L_2)
	.align		4
.L_2:
        /*0004*/ 	.word	index@(triton_poi_fused__native_batch_norm_legit_no_training_relu_1)
        /*0008*/ 	.word	0x00000020


	//----- nvinfo : EIATTR_MIN_STACK_SIZE
	.align		4
.L_3:
        /*000c*/ 	.byte	0x04, 0x12
        /*000e*/ 	.short	(.L_5 - .L_4)
	.align		4
.L_4:
        /*0010*/ 	.word	index@(triton_poi_fused__native_batch_norm_legit_no_training_relu_1)
        /*0014*/ 	.word	0x00000000


	//----- nvinfo : EIATTR_FRAME_SIZE
	.align		4
.L_5:
        /*0018*/ 	.byte	0x04, 0x11
        /*001a*/ 	.short	(.L_7 - .L_6)
	.align		4
.L_6:
        /*001c*/ 	.word	index@(triton_poi_fused__native_batch_norm_legit_no_training_relu_1)
        /*0020*/ 	.word	0x00000000


	//----- nvinfo : EIATTR_MIN_STACK_SIZE
	.align		4
.L_7:
        /*0024*/ 	.byte	0x04, 0x12
        /*0026*/ 	.short	(.L_9 - .L_8)
	.align		4
.L_8:
        /*0028*/ 	.word	index@(triton_poi_fused__native_batch_norm_legit_no_training_relu_1)
        /*002c*/ 	.word	0x00000000
.L_9:


//--------------------- .nv.info.triton_poi_fused__native_batch_norm_legit_no_training_relu_1 --------------------------
	.section	.nv.info.triton_poi_fused__native_batch_norm_legit_no_training_relu_1,"",@"SHT_CUDA_INFO"
	.sectionflags	@""
	.align	4


	//----- nvinfo : EIATTR_CUDA_API_VERSION
	.align		4
        /*0000*/ 	.byte	0x04, 0x37
        /*0002*/ 	.short	(.L_11 - .L_10)
.L_10:
        /*0004*/ 	.word	0x0000007c


	//----- nvinfo : EIATTR_KPARAM_INFO
	.align		4
.L_11:
        /*0008*/ 	.byte	0x04, 0x17
        /*000a*/ 	.short	(.L_13 - .L_12)
.L_12:
        /*000c*/ 	.word	0x00000000
        /*0010*/ 	.short	0x0006
        /*0012*/ 	.short	0x0030
        /*0014*/ 	.byte	0x00, 0xf0, 0x11, 0x00


	//----- nvinfo : EIATTR_KPARAM_INFO
	.align		4
.L_13:
        /*0018*/ 	.byte	0x04, 0x17
        /*001a*/ 	.short	(.L_15 - .L_14)
.L_14:
        /*001c*/ 	.word	0x00000000
        /*0020*/ 	.short	0x0005
        /*0022*/ 	.short	0x0028
        /*0024*/ 	.byte	0x00, 0xf4, 0x21, 0x00


	//----- nvinfo : EIATTR_KPARAM_INFO
	.align		4
.L_15:
        /*0028*/ 	.byte	0x04, 0x17
        /*002a*/ 	.short	(.L_17 - .L_16)
.L_16:
        /*002c*/ 	.word	0x00000000
        /*0030*/ 	.short	0x0004
        /*0032*/ 	.short	0x0020
        /*0034*/ 	.byte	0x00, 0xf4, 0x21, 0x00


	//----- nvinfo : EIATTR_KPARAM_INFO
	.align		4
.L_17:
        /*0038*/ 	.byte	0x04, 0x17
        /*003a*/ 	.short	(.L_19 - .L_18)
.L_18:
        /*003c*/ 	.word	0x00000000
        /*0040*/ 	.short	0x0003
        /*0042*/ 	.short	0x0018
        /*0044*/ 	.byte	0x00, 0xf4, 0x21, 0x00


	//----- nvinfo : EIATTR_KPARAM_INFO
	.align		4
.L_19:
        /*0048*/ 	.byte	0x04, 0x17
        /*004a*/ 	.short	(.L_21 - .L_20)
.L_20:
        /*004c*/ 	.word	0x00000000
        /*0050*/ 	.short	0x0002
        /*0052*/ 	.short	0x0010
        /*0054*/ 	.byte	0x00, 0xf4, 0x21, 0x00


	//----- nvinfo : EIATTR_KPARAM_INFO
	.align		4
.L_21:
        /*0058*/ 	.byte	0x04, 0x17
        /*005a*/ 	.short	(.L_23 - .L_22)
.L_22:
        /*005c*/ 	.word	0x00000000
        /*0060*/ 	.short	0x0001
        /*0062*/ 	.short	0x0008
        /*0064*/ 	.byte	0x00, 0xf4, 0x21, 0x00


	//----- nvinfo : EIATTR_KPARAM_INFO
	.align		4
.L_23:
        /*0068*/ 	.byte	0x04, 0x17
        /*006a*/ 	.short	(.L_25 - .L_24)
.L_24:
        /*006c*/ 	.word	0x00000000
        /*0070*/ 	.short	0x0000
        /*0072*/ 	.short	0x0000
        /*0074*/ 	.byte	0x00, 0xf4, 0x21, 0x00


	//----- nvinfo : EIATTR_SPARSE_MMA_MASK
	.align		4
.L_25:
        /*0078*/ 	.byte	0x03, 0x50
        /*007a*/ 	.short	0x0000


	//----- nvinfo : EIATTR_MAXREG_COUNT
	.align		4
        /*007c*/ 	.byte	0x03, 0x1b
        /*007e*/ 	.short	0x00ff


	//----- nvinfo : EIATTR_EXIT_INSTR_OFFSETS
	.align		4
        /*0080*/ 	.byte	0x04, 0x1c
        /*0082*/ 	.short	(.L_27 - .L_26)


	//   ....[0]....
.L_26:
        /*0084*/ 	.word	0x000006e0


	//----- nvinfo : EIATTR_REQNTID
	.align		4
.L_27:
        /*0088*/ 	.byte	0x04, 0x10
        /*008a*/ 	.short	(.L_29 - .L_28)
.L_28:
        /*008c*/ 	.word	0x00000080
        /*0090*/ 	.word	0x00000001
        /*0094*/ 	.word	0x00000001


	//----- nvinfo : EIATTR_CBANK_PARAM_SIZE
	.align		4
.L_29:
        /*0098*/ 	.byte	0x03, 0x19
        /*009a*/ 	.short	0x0034


	//----- nvinfo : EIATTR_PARAM_CBANK
	.align		4
        /*009c*/ 	.byte	0x04, 0x0a
        /*009e*/ 	.short	(.L_31 - .L_30)
	.align		4
.L_30:
        /*00a0*/ 	.word	index@(.nv.constant0.triton_poi_fused__native_batch_norm_legit_no_training_relu_1)
        /*00a4*/ 	.short	0x0210
        /*00a6*/ 	.short	0x0034


	//----- nvinfo : EIATTR_SW_WAR
	.align		4
.L_31:
        /*00a8*/ 	.byte	0x04, 0x36
        /*00aa*/ 	.short	(.L_33 - .L_32)
.L_32:
        /*00ac*/ 	.word	0x00000008
.L_33:


//--------------------- .nv.callgraph             --------------------------
	.section	.nv.callgraph,"",@"SHT_CUDA_CALLGRAPH"
	.align	4
	.sectionentsize	8
	.align		4
        /*0000*/ 	.word	0x00000000
	.align		4
        /*0004*/ 	.word	0xffffffff
	.align		4
        /*0008*/ 	.word	0x00000000
	.align		4
        /*000c*/ 	.word	0xfffffffe
	.align		4
        /*0010*/ 	.word	0x00000000
	.align		4
        /*0014*/ 	.word	0xfffffffd
	.align		4
        /*0018*/ 	.word	0x00000000
	.align		4
        /*001c*/ 	.word	0xfffffffc


//--------------------- .nv.constant4             --------------------------
	.section	.nv.constant4,"a",@progbits
	.align	8
	.align		8
.nv.constant4:
        /*0000*/ 	.dword	_$_str
	.align		8
        /*0008*/ 	.dword	_$_str_$_2


//--------------------- .text.triton_poi_fused__native_batch_norm_legit_no_training_relu_1 --------------------------
	.section	.text.triton_poi_fused__native_batch_norm_legit_no_training_relu_1,"ax",@progbits
	.align	128
        .global         triton_poi_fused__native_batch_norm_legit_no_training_relu_1
        .type           triton_poi_fused__native_batch_norm_legit_no_training_relu_1,@function
        .size           triton_poi_fused__native_batch_norm_legit_no_training_relu_1,(.L_x_1 - triton_poi_fused__native_batch_norm_legit_no_training_relu_1)
        .other          triton_poi_fused__native_batch_norm_legit_no_training_relu_1,@"STO_CUDA_ENTRY STV_DEFAULT"
triton_poi_fused__native_batch_norm_legit_no_training_relu_1:
.text.triton_poi_fused__native_batch_norm_legit_no_training_relu_1:
[----:B------:R-:W-:Y:S01]  /*0000*/  LDC R1, c[0x0][0x28] ;  /* 0x00000a00ff017b82 */ /* 0x000fe20000000800 */
[----:B------:R-:W1:Y:S01]  /*0010*/  S2R R0, SR_TID.X ;  /* 0x0000000000007919 */ /* 0x000e620000002100 */
[----:B------:R-:W-:-:S06]  /*0020*/  ULDC.64 UR4, c[0x0][0x208] ;  /* 0x0000820000047ab9 */ /* 0x000fcc0000000a00 */
[----:B------:R-:W2:Y:S01]  /*0030*/  LDC.64 R16, c[0x0][0x218] ;  /* 0x00008600ff107b82 */ /* 0x000ea20000000a00 */
[----:B------:R-:W3:Y:S07]  /*0040*/  S2R R5, SR_CTAID.X ;  /* 0x0000000000057919 */ /* 0x000eee0000002500 */
[----:B------:R-:W4:Y:S08]  /*0050*/  LDC.64 R14, c[0x0][0x210] ;  /* 0x00008400ff0e7b82 */ /* 0x000f300000000a00 */
[----:B------:R-:W5:Y:S01]  /*0060*/  LDC.64 R12, c[0x0][0x230] ;  /* 0x00008c00ff0c7b82 */ /* 0x000f620000000a00 */
[----:B-1----:R-:W-:-:S02]  /*0070*/  SHF.L.U32 R0, R0, 0x2, RZ ;  /* 0x0000000200007819 */ /* 0x002fc400000006ff */
[----:B---3--:R-:W-:Y:S02]  /*0080*/  SHF.R.S32.HI R3, RZ, 0x15, R5 ;  /* 0x00000015ff037819 */ /* 0x008fe40000011405 */
[----:B------:R-:W-:Y:S02]  /*0090*/  LOP3.LUT R0, R0, 0x1fc, RZ, 0xc0, !PT ;  /* 0x000001fc00007812 */ /* 0x000fe400078ec0ff */
[----:B------:R-:W-:Y:S02]  /*00a0*/  SGXT R3, R3, 0x1 ;  /* 0x000000010303781a */ /* 0x000fe40000000200 */
[----:B------:R-:W-:-:S04]  /*00b0*/  LEA R18, R5, R0, 0xa ;  /* 0x0000000005127211 */ /* 0x000fc800078e50ff */
[----:B------:R-:W-:Y:S02]  /*00c0*/  LEA.HI R0, R3, R18, RZ, 0xc ;  /* 0x0000001203007211 */ /* 0x000fe400078f60ff */
[----:B------:R-:W1:Y:S02]  /*00d0*/  LDC.64 R2, c[0x0][0x220] ;  /* 0x00008800ff027b82 */ /* 0x000e640000000a00 */
[----:B------:R-:W-:Y:S02]  /*00e0*/  SHF.R.S32.HI R23, RZ, 0xc, R0 ;  /* 0x0000000cff177819 */ /* 0x000fe40000011400 */
[----:B------:R-:W-:-:S03]  /*00f0*/  IADD3 R0, R0, 0x200, RZ ;  /* 0x0000020000007810 */ /* 0x000fc60007ffe0ff */
[----:B------:R-:W-:Y:S01]  /*0100*/  IMAD.HI R4, R23, 0x2aaaaaab, RZ ;  /* 0x2aaaaaab17047827 */ /* 0x000fe200078e02ff */
[----:B------:R-:W-:-:S04]  /*0110*/  SHF.R.S32.HI R0, RZ, 0xc, R0 ;  /* 0x0000000cff007819 */ /* 0x000fc80000011400 */
[----:B------:R-:W-:Y:S01]  /*0120*/  SHF.R.U32.HI R5, RZ, 0x1f, R4 ;  /* 0x0000001fff057819 */ /* 0x000fe20000011604 */
[----:B------:R-:W-:-:S03]  /*0130*/  IMAD.HI R6, R0, 0x2aaaaaab, RZ ;  /* 0x2aaaaaab00067827 */ /* 0x000fc600078e02ff */
[----:B------:R-:W-:Y:S02]  /*0140*/  LEA.HI R4, R4, R5, RZ, 0x1d ;  /* 0x0000000504047211 */ /* 0x000fe400078fe8ff */
[----:B------:R-:W-:-:S03]  /*0150*/  SHF.R.U32.HI R5, RZ, 0x1f, R6 ;  /* 0x0000001fff057819 */ /* 0x000fc60000011606 */
[----:B------:R-:W-:Y:S01]  /*0160*/  IMAD R23, R4, -0x30, R23 ;  /* 0xffffffd004177824 */ /* 0x000fe200078e0217 */
[----:B------:R-:W-:-:S03]  /*0170*/  LEA.HI R5, R6, R5, RZ, 0x1d ;  /* 0x0000000506057211 */ /* 0x000fc600078fe8ff */
[----:B-1----:R-:W-:-:S04]  /*0180*/  IMAD.WIDE R8, R23, 0x4, R2 ;  /* 0x0000000417087825 */ /* 0x002fc800078e0202 */
[----:B------:R-:W-:Y:S01]  /*0190*/  IMAD R19, R5, -0x30, R0 ;  /* 0xffffffd005137824 */ /* 0x000fe200078e0200 */
[----:B------:R-:W3:Y:S03]  /*01a0*/  LDG.E.EL R20, desc[UR4][R8.64] ;  /* 0x0000000408147981 */ /* 0x000ee6000c2e1900 */
[----:B------:R-:W-:Y:S02]  /*01b0*/  IMAD.WIDE R10, R19, 0x4, R2 ;  /* 0x00000004130a7825 */ /* 0x000fe400078e0202 */
[----:B------:R-:W1:Y:S03]  /*01c0*/  LDC.64 R2, c[0x0][0x228] ;  /* 0x00008a00ff027b82 */ /* 0x000e660000000a00 */
[----:B------:R-:W3:Y:S01]  /*01d0*/  LDG.E.EL R21, desc[UR4][R10.64] ;  /* 0x000000040a157981 */ /* 0x000ee2000c2e1900 */
[----:B--2---:R-:W-:-:S04]  /*01e0*/  IMAD.WIDE R26, R23, 0x4, R16 ;  /* 0x00000004171a7825 */ /* 0x004fc800078e0210 */
[----:B----4-:R-:W-:Y:S01]  /*01f0*/  IMAD.WIDE R14, R18, 0x4, R14 ;  /* 0x00000004120e7825 */ /* 0x010fe200078e020e */
[----:B------:R-:W2:Y:S04]  /*0200*/  LDG.E.EL R0, desc[UR4][R26.64] ;  /* 0x000000041a007981 */ /* 0x000ea8000c2e1900 */
[----:B------:R-:W2:Y:S01]  /*0210*/  LDG.E.128 R4, desc[UR4][R14.64] ;  /* 0x000000040e047981 */ /* 0x000ea2000c1e1d00 */
[----:B------:R-:W-:-:S03]  /*0220*/  IMAD.WIDE R16, R19, 0x4, R16 ;  /* 0x0000000413107825 */ /* 0x000fc600078e0210 */
[----:B------:R-:W4:Y:S04]  /*0230*/  LDG.E.128 R8, desc[UR4][R14.64+0x800] ;  /* 0x000800040e087981 */ /* 0x000f28000c1e1d00 */
[----:B------:R-:W4:Y:S01]  /*0240*/  LDG.E.EL R16, desc[UR4][R16.64] ;  /* 0x0000000410107981 */ /* 0x000f22000c2e1900 */
[----:B01----:R-:W-:-:S04]  /*0250*/  IMAD.WIDE R24, R23, 0x4, R2 ;  /* 0x0000000417187825 */ /* 0x003fc800078e0202 */
[----:B-----5:R-:W-:Y:S02]  /*0260*/  IMAD.WIDE R22, R23, 0x4, R12 ;  /* 0x0000000417167825 */ /* 0x020fe400078e020c */
[----:B------:R-:W5:Y:S04]  /*0270*/  LDG.E.EL R24, desc[UR4][R24.64] ;  /* 0x0000000418187981 */ /* 0x000f68000c2e1900 */
[----:B------:R-:W5:Y:S01]  /*0280*/  LDG.E.EL R23, desc[UR4][R22.64] ;  /* 0x0000000416177981 */ /* 0x000f62000c2e1900 */
[----:B------:R-:W-:-:S04]  /*0290*/  IMAD.WIDE R2, R19, 0x4, R2 ;  /* 0x0000000413027825 */ /* 0x000fc800078e0202 */
[----:B------:R-:W-:Y:S02]  /*02a0*/  IMAD.WIDE R28, R19, 0x4, R12 ;  /* 0x00000004131c7825 */ /* 0x000fe400078e020c */
[----:B------:R0:W4:Y:S04]  /*02b0*/  LDG.E.EL R12, desc[UR4][R2.64] ;  /* 0x00000004020c7981 */ /* 0x000128000c2e1900 */
[----:B------:R-:W4:Y:S01]  /*02c0*/  LDG.E.EL R13, desc[UR4][R28.64] ;  /* 0x000000041c0d7981 */ /* 0x000f22000c2e1900 */
[----:B0-----:R-:W-:Y:S01]  /*02d0*/  HFMA2.MMA R3, -RZ, RZ, 1.625, 0 ;  /* 0x3e800000ff037435 */ /* 0x001fe200000001ff */
[----:B---3--:R-:W-:-:S04]  /*02e0*/  FADD R20, R20, 9.9999997473787516356e-06 ;  /* 0x3727c5ac14147421 */ /* 0x008fc80000000000 */
[----:B------:R-:W0:Y:S01]  /*02f0*/  MUFU.SQRT R19, R20 ;  /* 0x0000001400137308 */ /* 0x000e220000002000 */
[----:B------:R-:W-:-:S07]  /*0300*/  FADD R21, R21, 9.9999997473787516356e-06 ;  /* 0x3727c5ac15157421 */ /* 0x000fce0000000000 */
[----:B------:R-:W1:Y:S01]  /*0310*/  MUFU.SQRT R25, R21 ;  /* 0x0000001500197308 */ /* 0x000e620000002000 */
[C---:B0-----:R-:W-:Y:S02]  /*0320*/  FSETP.GT.AND P0, PT, R19.reuse, 8.50705917302346158658e+37, PT ;  /* 0x7e8000001300780b */ /* 0x041fe40003f04000 */
[----:B------:R-:W-:Y:S02]  /*0330*/  FSETP.GEU.AND P2, PT, R19, 1.175494350822287508e-38, PT ;  /* 0x008000001300780b */ /* 0x000fe40003f4e000 */
[C---:B-1----:R-:W-:Y:S02]  /*0340*/  FSETP.GT.AND P1, PT, R25.reuse, 8.50705917302346158658e+37, PT ;  /* 0x7e8000001900780b */ /* 0x042fe40003f24000 */
[----:B------:R-:W-:-:S07]  /*0350*/  FSETP.GEU.AND P3, PT, R25, 1.175494350822287508e-38, PT ;  /* 0x008000001900780b */ /* 0x000fce0003f6e000 */
[----:B------:R-:W-:-:S04]  /*0360*/  @P0 FMUL R19, R19, 0.25 ;  /* 0x3e80000013130820 */ /* 0x000fc80000400000 */
[----:B------:R-:W-:Y:S01]  /*0370*/  @!P2 FMUL R19, R19, 16777216 ;  /* 0x4b8000001313a820 */ /* 0x000fe20000400000 */
[----:B------:R-:W-:-:S05]  /*0380*/  @P1 FMUL R25, R25, 0.25 ;  /* 0x3e80000019191820 */ /* 0x000fca0000400000 */
[----:B------:R-:W0:Y:S01]  /*0390*/  MUFU.RCP R19, R19 ;  /* 0x0000001300137308 */ /* 0x000e220000001000 */
[----:B------:R-:W-:Y:S01]  /*03a0*/  @!P3 FMUL R25, R25, 16777216 ;  /* 0x4b8000001919b820 */ /* 0x000fe20000400000 */
[----:B------:R-:W-:-:S06]  /*03b0*/  FSEL R2, R3, 1, P0 ;  /* 0x3f80000003027808 */ /* 0x000fcc0000000000 */
[----:B------:R-:W1:Y:S01]  /*03c0*/  MUFU.RCP R14, R25 ;  /* 0x00000019000e7308 */ /* 0x000e620000001000 */
[----:B------:R-:W-:Y:S01]  /*03d0*/  FSEL R3, R3, 1, P1 ;  /* 0x3f80000003037808 */ /* 0x000fe20000800000 */
[----:B------:R-:W-:Y:S01]  /*03e0*/  @!P2 FMUL R2, R2, 16777216 ;  /* 0x4b8000000202a820 */ /* 0x000fe20000400000 */
[----:B--2---:R-:W-:-:S03]  /*03f0*/  FADD R4, R4, -R0 ;  /* 0x8000000004047221 */ /* 0x004fc60000000000 */
[----:B------:R-:W-:Y:S01]  /*0400*/  @!P3 FMUL R3, R3, 16777216 ;  /* 0x4b8000000303b820 */ /* 0x000fe20000400000 */
[----:B0-----:R-:W-:Y:S01]  /*0410*/  FMUL R15, R19, R2 ;  /* 0x00000002130f7220 */ /* 0x001fe20000400000 */
[--C-:B------:R-:W-:Y:S01]  /*0420*/  FADD R20, R5, -R0.reuse ;  /* 0x8000000005147221 */ /* 0x100fe20000000000 */
[--C-:B------:R-:W-:Y:S01]  /*0430*/  FADD R6, R6, -R0.reuse ;  /* 0x8000000006067221 */ /* 0x100fe20000000000 */
[----:B------:R-:W-:Y:S01]  /*0440*/  FADD R0, R7, -R0 ;  /* 0x8000000007007221 */ /* 0x000fe20000000000 */
[C---:B------:R-:W-:Y:S01]  /*0450*/  FMUL R5, R15.reuse, R4 ;  /* 0x000000040f057220 */ /* 0x040fe20000400000 */
[C---:B------:R-:W-:Y:S01]  /*0460*/  FMUL R4, R15.reuse, R20 ;  /* 0x000000140f047220 */ /* 0x040fe20000400000 */
[----:B-1----:R-:W-:Y:S02]  /*0470*/  FMUL R14, R14, R3 ;  /* 0x000000030e0e7220 */ /* 0x002fe40000400000 */
[----:B------:R-:W0:Y:S01]  /*0480*/  LDC.64 R2, c[0x0][0x238] ;  /* 0x00008e00ff027b82 */ /* 0x000e220000000a00 */
[C---:B------:R-:W-:Y:S01]  /*0490*/  FMUL R20, R15.reuse, R6 ;  /* 0x000000060f147220 */ /* 0x040fe20000400000 */
[----:B------:R-:W-:Y:S01]  /*04a0*/  FMUL R6, R15, R0 ;  /* 0x000000000f067220 */ /* 0x000fe20000400000 */
[--C-:B----4-:R-:W-:Y:S01]  /*04b0*/  FADD R7, R8, -R16.reuse ;  /* 0x8000001008077221 */ /* 0x110fe20000000000 */
[--C-:B------:R-:W-:Y:S01]  /*04c0*/  FADD R9, R9, -R16.reuse ;  /* 0x8000001009097221 */ /* 0x100fe20000000000 */
[--C-:B------:R-:W-:Y:S01]  /*04d0*/  FADD R15, R10, -R16.reuse ;  /* 0x800000100a0f7221 */ /* 0x100fe20000000000 */
[C-C-:B-----5:R-:W-:Y:S01]  /*04e0*/  FFMA R0, R24.reuse, R5, R23.reuse ;  /* 0x0000000518007223 */ /* 0x160fe20000000017 */
[----:B------:R-:W-:Y:S01]  /*04f0*/  FADD R11, R11, -R16 ;  /* 0x800000100b0b7221 */ /* 0x000fe20000000000 */
[C-C-:B------:R-:W-:Y:S01]  /*0500*/  FFMA R4, R24.reuse, R4, R23.reuse ;  /* 0x0000000418047223 */ /* 0x140fe20000000017 */
[C-C-:B------:R-:W-:Y:S01]  /*0510*/  FFMA R5, R24.reuse, R20, R23.reuse ;  /* 0x0000001418057223 */ /* 0x140fe20000000017 */
[----:B------:R-:W-:Y:S01]  /*0520*/  FFMA R23, R24, R6, R23 ;  /* 0x0000000618177223 */ /* 0x000fe20000000017 */
[C---:B------:R-:W-:Y:S01]  /*0530*/  FMUL R7, R14.reuse, R7 ;  /* 0x000000070e077220 */ /* 0x040fe20000400000 */
[C---:B------:R-:W-:Y:S01]  /*0540*/  FMUL R8, R14.reuse, R9 ;  /* 0x000000090e087220 */ /* 0x040fe20000400000 */
[C---:B------:R-:W-:Y:S01]  /*0550*/  FMUL R6, R14.reuse, R15 ;  /* 0x0000000f0e067220 */ /* 0x040fe20000400000 */
[----:B------:R-:W-:Y:S01]  /*0560*/  FMUL R14, R14, R11 ;  /* 0x0000000b0e0e7220 */ /* 0x000fe20000400000 */
[C-C-:B------:R-:W-:Y:S01]  /*0570*/  FFMA R9, R12.reuse, R7, R13.reuse ;  /* 0x000000070c097223 */ /* 0x140fe2000000000d */
[C-C-:B------:R-:W-:Y:S01]  /*0580*/  FFMA R8, R12.reuse, R8, R13.reuse ;  /* 0x000000080c087223 */ /* 0x140fe2000000000d */
[C-C-:B------:R-:W-:Y:S01]  /*0590*/  FFMA R10, R12.reuse, R6, R13.reuse ;  /* 0x000000060c0a7223 */ /* 0x140fe2000000000d */
[----:B------:R-:W-:Y:S01]  /*05a0*/  FFMA R14, R12, R14, R13 ;  /* 0x0000000e0c0e7223 */ /* 0x000fe2000000000d */
[----:B------:R-:W-:-:S02]  /*05b0*/  FSETP.GEU.AND P6, PT, R23, RZ, PT ;  /* 0x000000ff1700720b */ /* 0x000fc40003fce000 */
[----:B------:R-:W-:Y:S02]  /*05c0*/  FSETP.GEU.AND P0, PT, R5, RZ, PT ;  /* 0x000000ff0500720b */ /* 0x000fe40003f0e000 */
[----:B------:R-:W-:Y:S02]  /*05d0*/  FSETP.GEU.AND P1, PT, R4, RZ, PT ;  /* 0x000000ff0400720b */ /* 0x000fe40003f2e000 */
[----:B------:R-:W-:Y:S02]  /*05e0*/  FSETP.GEU.AND P3, PT, R14, RZ, PT ;  /* 0x000000ff0e00720b */ /* 0x000fe40003f6e000 */
[----:B------:R-:W-:Y:S02]  /*05f0*/  SEL R7, R23, RZ, P6 ;  /* 0x000000ff17077207 */ /* 0x000fe40003000000 */
[----:B------:R-:W-:Y:S02]  /*0600*/  FSETP.GEU.AND P2, PT, R0, RZ, PT ;  /* 0x000000ff0000720b */ /* 0x000fe40003f4e000 */
[----:B------:R-:W-:-:S02]  /*0610*/  FSETP.GEU.AND P4, PT, R10, RZ, PT ;  /* 0x000000ff0a00720b */ /* 0x000fc40003f8e000 */
[----:B------:R-:W-:Y:S02]  /*0620*/  FSETP.GEU.AND P5, PT, R9, RZ, PT ;  /* 0x000000ff0900720b */ /* 0x000fe40003fae000 */
[----:B------:R-:W-:Y:S02]  /*0630*/  FSETP.GEU.AND P6, PT, R8, RZ, PT ;  /* 0x000000ff0800720b */ /* 0x000fe40003fce000 */
[----:B------:R-:W-:Y:S01]  /*0640*/  SEL R6, R5, RZ, P0 ;  /* 0x000000ff05067207 */ /* 0x000fe20000000000 */
[----:B0-----:R-:W-:Y:S01]  /*0650*/  IMAD.WIDE R2, R18, 0x4, R2 ;  /* 0x0000000412027825 */ /* 0x001fe200078e0202 */
[----:B------:R-:W-:Y:S02]  /*0660*/  SEL R5, R4, RZ, P1 ;  /* 0x000000ff04057207 */ /* 0x000fe40000800000 */
[----:B------:R-:W-:Y:S02]  /*0670*/  SEL R15, R14, RZ, P3 ;  /* 0x000000ff0e0f7207 */ /* 0x000fe40001800000 */
[----:B------:R-:W-:-:S02]  /*0680*/  SEL R4, R0, RZ, P2 ;  /* 0x000000ff00047207 */ /* 0x000fc40001000000 */
[----:B------:R-:W-:Y:S02]  /*0690*/  SEL R14, R10, RZ, P4 ;  /* 0x000000ff0a0e7207 */ /* 0x000fe40002000000 */
[----:B------:R-:W-:Y:S02]  /*06a0*/  SEL R12, R9, RZ, P5 ;  /* 0x000000ff090c7207 */ /* 0x000fe40002800000 */
[----:B------:R-:W-:Y:S01]  /*06b0*/  SEL R13, R8, RZ, P6 ;  /* 0x000000ff080d7207 */ /* 0x000fe20003000000 */
[----:B------:R-:W-:Y:S04]  /*06c0*/  STG.E.128 desc[UR4][R2.64], R4 ;  /* 0x0000000402007986 */ /* 0x000fe8000c101d04 */
[----:B------:R-:W-:Y:S01]  /*06d0*/  STG.E.128 desc[UR4][R2.64+0x800], R12 ;  /* 0x0008000c02007986 */ /* 0x000fe2000c101d04 */
[----:B------:R-:W-:Y:S05]  /*06e0*/  EXIT ;  /* 0x000000000000794d */ /* 0x000fea0003800000 */
.L_x_0:
[----:B------:R-:W-:-:S00]  /*06f0*/  BRA `(.L_x_0) ;  /* 0xfffffffc00fc7947 */ /* 0x000fc0000383ffff */
[----:B------:R-:W-:-:S00]  /*0700*/  NOP ;  /* 0x0000000000007918 */ /* 0x000fc00000000000 */
[----:B------:R-:W-:-:S00]  /*0710*/  NOP ;  /* 0x0000000000007918 */ /* 0x000fc00000000000 */
[----:B------:R-:W-:-:S00]  /*0720*/  NOP ;  /* 0x0000000000007918 */ /* 0x000fc00000000000 */
[----:B------:R-:W-:-:S00]  /*0730*/  NOP ;  /* 0x0000000000007918 */ /* 0x000fc00000000000 */
[----:B------:R-:W-:-:S00]  /*0740*/  NOP ;  /* 0x0000000000007918 */ /* 0x000fc00000000000 */
[----:B------:R-:W-:-:S00]  /*0750*/  NOP ;  /* 0x0000000000007918 */ /* 0x000fc00000000000 */
[----:B------:R-:W-:-:S00]  /*0760*/  NOP ;  /* 0x0000000000007918 */ /* 0x000fc00000000000 */
[----:B------:R-:W-:-:S00]  /*0770*/  NOP ;  /* 0x0000000000007918 */ /* 0x000fc00000000000 */
.L_x_1:


//--------------------- .nv.global.init           --------------------------
	.section	.nv.global.init,"aw",@progbits
.nv.global.init:
	.type		_$_str,@object
	.size		_$_str,(_$_str_$_2 - _$_str)
_$_str:
        /*0000*/ 	.byte	0x5f, 0x5f, 0x43, 0x55, 0x44, 0x41, 0x5f, 0x46, 0x54, 0x5a, 0x00
	.type		_$_str_$_2,@object
	.size		_$_str_$_2,(.L_1 - _$_str_$_2)
_$_str_$_2:
        /*000b*/ 	.byte	0x5f, 0x5f, 0x43, 0x55, 0x44, 0x41, 0x5f, 0x50, 0x52, 0x45, 0x43, 0x5f, 0x53, 0x51, 0x52, 0x54
        /*001b*/ 	.byte	0x00
.L_1:


//--------------------- .nv.constant0.triton_poi_fused__native_batch_norm_legit_no_training_relu_1 --------------------------
	.section	.nv.constant0.triton_poi_fused__native_batch_norm_legit_no_training_relu_1,"a",@progbits
	.sectionflags	@""
	.align	4
.nv.constant0.triton_poi_fused__native_batch_norm_legit_no_training_relu_1:
	.zero		580
